	.headerflags	@"EF_CUDA_TEXMODE_UNIFIED EF_CUDA_64BIT_ADDRESS EF_CUDA_ACCELERATORS EF_CUDA_SM90 EF_CUDA_VIRTUAL_SM(EF_CUDA_SM90)"
	.elftype	@"ET_EXEC"


//--------------------- .nv.info                  --------------------------
	.section	.nv.info,"",@"SHT_CUDA_INFO"
	.align	4


	//----- nvinfo : EIATTR_REGCOUNT
	.align		4
        /*0000*/ 	.byte	0x04, 0x2f
        /*0002*/ 	.short	(.L_1 - .L_0)
	.align		4
.L_0:
        /*0004*/ 	.word	index@(triton_poi_fused_reflection_pad2d_5)
        /*0008*/ 	.word	0x0000000c


	//----- nvinfo : EIATTR_MIN_STACK_SIZE
	.align		4
.L_1:
        /*000c*/ 	.byte	0x04, 0x12
        /*000e*/ 	.short	(.L_3 - .L_2)
	.align		4
.L_2:
        /*0010*/ 	.word	index@(triton_poi_fused_reflection_pad2d_5)
        /*0014*/ 	.word	0x00000000


	//----- nvinfo : EIATTR_FRAME_SIZE
	.align		4
.L_3:
        /*0018*/ 	.byte	0x04, 0x11
        /*001a*/ 	.short	(.L_5 - .L_4)
	.align		4
.L_4:
        /*001c*/ 	.word	index@(triton_poi_fused_reflection_pad2d_5)
        /*0020*/ 	.word	0x00000000


	//----- nvinfo : EIATTR_MIN_STACK_SIZE
	.align		4
.L_5:
        /*0024*/ 	.byte	0x04, 0x12
        /*0026*/ 	.short	(.L_7 - .L_6)
	.align		4
.L_6:
        /*0028*/ 	.word	index@(triton_poi_fused_reflection_pad2d_5)
        /*002c*/ 	.word	0x00000000
.L_7:


//--------------------- .nv.info.triton_poi_fused_reflection_pad2d_5 --------------------------
	.section	.nv.info.triton_poi_fused_reflection_pad2d_5,"",@"SHT_CUDA_INFO"
	.sectionflags	@""
	.align	4


	//----- nvinfo : EIATTR_CUDA_API_VERSION
	.align		4
        /*0000*/ 	.byte	0x04, 0x37
        /*0002*/ 	.short	(.L_9 - .L_8)
.L_8:
        /*0004*/ 	.word	0x0000007c


	//----- nvinfo : EIATTR_KPARAM_INFO
	.align		4
.L_9:
        /*0008*/ 	.byte	0x04, 0x17
        /*000a*/ 	.short	(.L_11 - .L_10)
.L_10:
        /*000c*/ 	.word	0x00000000
        /*0010*/ 	.short	0x0002
        /*0012*/ 	.short	0x0010
        /*0014*/ 	.byte	0x00, 0xf0, 0x11, 0x00


	//----- nvinfo : EIATTR_KPARAM_INFO
	.align		4
.L_11:
        /*0018*/ 	.byte	0x04, 0x17
        /*001a*/ 	.short	(.L_13 - .L_12)
.L_12:
        /*001c*/ 	.word	0x00000000
        /*0020*/ 	.short	0x0001
        /*0022*/ 	.short	0x0008
        /*0024*/ 	.byte	0x00, 0xf4, 0x21, 0x00


	//----- nvinfo : EIATTR_KPARAM_INFO
	.align		4
.L_13:
        /*0028*/ 	.byte	0x04, 0x17
        /*002a*/ 	.short	(.L_15 - .L_14)
.L_14:
        /*002c*/ 	.word	0x00000000
        /*0030*/ 	.short	0x0000
        /*0032*/ 	.short	0x0000
        /*0034*/ 	.byte	0x00, 0xf4, 0x21, 0x00


	//----- nvinfo : EIATTR_SPARSE_MMA_MASK
	.align		4
.L_15:
        /*0038*/ 	.byte	0x03, 0x50
        /*003a*/ 	.short	0x0000


	//----- nvinfo : EIATTR_MAXREG_COUNT
	.align		4
        /*003c*/ 	.byte	0x03, 0x1b
        /*003e*/ 	.short	0x00ff


	//----- nvinfo : EIATTR_EXIT_INSTR_OFFSETS
	.align		4
        /*0040*/ 	.byte	0x04, 0x1c
        /*0042*/ 	.short	(.L_17 - .L_16)


	//   ....[0]....
.L_16:
        /*0044*/ 	.word	0x00000350


	//   ....[1]....
        /*0048*/ 	.word	0x00000370


	//----- nvinfo : EIATTR_REQNTID
	.align		4
.L_17:
        /*004c*/ 	.byte	0x04, 0x10
        /*004e*/ 	.short	(.L_19 - .L_18)
.L_18:
        /*0050*/ 	.word	0x00000100
        /*0054*/ 	.word	0x00000001
        /*0058*/ 	.word	0x00000001


	//----- nvinfo : EIATTR_CBANK_PARAM_SIZE
	.align		4
.L_19:
        /*005c*/ 	.byte	0x03, 0x19
        /*005e*/ 	.short	0x0014


	//----- nvinfo : EIATTR_PARAM_CBANK
	.align		4
        /*0060*/ 	.byte	0x04, 0x0a
        /*0062*/ 	.short	(.L_21 - .L_20)
	.align		4
.L_20:
        /*0064*/ 	.word	index@(.nv.constant0.triton_poi_fused_reflection_pad2d_5)
        /*0068*/ 	.short	0x0210
        /*006a*/ 	.short	0x0014


	//----- nvinfo : EIATTR_SW_WAR
	.align		4
.L_21:
        /*006c*/ 	.byte	0x04, 0x36
        /*006e*/ 	.short	(.L_23 - .L_22)
.L_22:
        /*0070*/ 	.word	0x00000008
.L_23:


//--------------------- .nv.callgraph             --------------------------
	.section	.nv.callgraph,"",@"SHT_CUDA_CALLGRAPH"
	.align	4
	.sectionentsize	8
	.align		4
        /*0000*/ 	.word	0x00000000
	.align		4
        /*0004*/ 	.word	0xffffffff
	.align		4
        /*0008*/ 	.word	0x00000000
	.align		4
        /*000c*/ 	.word	0xfffffffe
	.align		4
        /*0010*/ 	.word	0x00000000
	.align		4
        /*0014*/ 	.word	0xfffffffd
	.align		4
        /*0018*/ 	.word	0x00000000
	.align		4
        /*001c*/ 	.word	0xfffffffc


//--------------------- .text.triton_poi_fused_reflection_pad2d_5 --------------------------
	.section	.text.triton_poi_fused_reflection_pad2d_5,"ax",@progbits
	.align	128
        .global         triton_poi_fused_reflection_pad2d_5
        .type           triton_poi_fused_reflection_pad2d_5,@function
        .size           triton_poi_fused_reflection_pad2d_5,(.L_x_1 - triton_poi_fused_reflection_pad2d_5)
        .other          triton_poi_fused_reflection_pad2d_5,@"STO_CUDA_ENTRY STV_DEFAULT"
triton_poi_fused_reflection_pad2d_5:
.text.triton_poi_fused_reflection_pad2d_5:
[----:B------:R-:W0:Y:S02]  /*0000*/  LDC R1, c[0x0][0x28] ;  /* 0x00000a00ff017b82 */ /* 0x000e240000000800 */
[----:B------:R-:W1:Y:S01]  /*0010*/  S2R R0, SR_TID.X ;  /* 0x0000000000007919 */ /* 0x000e620000002100 */
[----:B------:R-:W-:Y:S01]  /*0020*/  ULDC.64 UR4, c[0x0][0x208] ;  /* 0x0000820000047ab9 */ /* 0x000fe20000000a00 */
[----:B------:R-:W2:Y:S01]  /*0030*/  S2R R3, SR_CTAID.X ;  /* 0x0000000000037919 */ /* 0x000ea20000002500 */
[----:B-1----:R-:W-:-:S05]  /*0040*/  IMAD.SHL.U32 R0, R0, 0x2, RZ ;  /* 0x0000000200007824 */ /* 0x002fca00078e00ff */
[----:B------:R-:W-:-:S05]  /*0050*/  LOP3.LUT R0, R0, 0x1fe, RZ, 0xc0, !PT ;  /* 0x000001fe00007812 */ /* 0x000fca00078ec0ff */
[----:B--2---:R-:W-:-:S04]  /*0060*/  IMAD R0, R3, 0x200, R0 ;  /* 0x0000020003007824 */ /* 0x004fc800078e0200 */
[C---:B------:R-:W-:Y:S01]  /*0070*/  IMAD.HI R3, R0.reuse, 0x3e0f83e1, RZ ;  /* 0x3e0f83e100037827 */ /* 0x040fe200078e02ff */
[----:B------:R-:W-:-:S03]  /*0080*/  ISETP.GE.AND P0, PT, R0, 0x110400, PT ;  /* 0x001104000000780c */ /* 0x000fc60003f06270 */
[----:B------:R-:W-:Y:S01]  /*0090*/  VIADD R2, R0, 0x1 ;  /* 0x0000000100027836 */ /* 0x000fe20000000000 */
[----:B------:R-:W-:-:S04]  /*00a0*/  SHF.R.U32.HI R4, RZ, 0x1f, R3 ;  /* 0x0000001fff047819 */ /* 0x000fc80000011603 */
[----:B------:R-:W-:Y:S01]  /*00b0*/  LEA.HI.SX32 R5, R3, R4, 0x1c ;  /* 0x0000000403057211 */ /* 0x000fe200078fe2ff */
[----:B------:R-:W-:-:S04]  /*00c0*/  IMAD.HI R3, R2, 0x3e0f83e1, RZ ;  /* 0x3e0f83e102037827 */ /* 0x000fc800078e02ff */
[----:B------:R-:W-:Y:S01]  /*00d0*/  IMAD.HI R6, R5, 0x3e0f83e1, RZ ;  /* 0x3e0f83e105067827 */ /* 0x000fe200078e02ff */
[----:B------:R-:W-:-:S04]  /*00e0*/  SHF.R.U32.HI R4, RZ, 0x1f, R3 ;  /* 0x0000001fff047819 */ /* 0x000fc80000011603 */
[----:B------:R-:W-:Y:S02]  /*00f0*/  SHF.R.U32.HI R7, RZ, 0x1f, R6 ;  /* 0x0000001fff077819 */ /* 0x000fe40000011606 */
[----:B------:R-:W-:Y:S01]  /*0100*/  LEA.HI.SX32 R4, R3, R4, 0x1c ;  /* 0x0000000403047211 */ /* 0x000fe200078fe2ff */
[----:B------:R-:W-:Y:S01]  /*0110*/  IMAD R3, R5, 0x42, RZ ;  /* 0x0000004205037824 */ /* 0x000fe200078e02ff */
[----:B------:R-:W-:-:S03]  /*0120*/  LEA.HI.SX32 R7, R6, R7, 0x1c ;  /* 0x0000000706077211 */ /* 0x000fc600078fe2ff */
[----:B------:R-:W-:Y:S01]  /*0130*/  IMAD R4, R4, 0x42, RZ ;  /* 0x0000004204047824 */ /* 0x000fe200078e02ff */
[----:B------:R-:W-:Y:S01]  /*0140*/  LOP3.LUT R9, RZ, R3, RZ, 0x33, !PT ;  /* 0x00000003ff097212 */ /* 0x000fe200078e33ff */
[----:B------:R-:W-:-:S03]  /*0150*/  IMAD R7, R7, 0x42, RZ ;  /* 0x0000004207077824 */ /* 0x000fc600078e02ff */
[----:B------:R-:W-:Y:S01]  /*0160*/  LOP3.LUT R3, RZ, R4, RZ, 0x33, !PT ;  /* 0x00000004ff037212 */ /* 0x000fe200078e33ff */
[C---:B------:R-:W-:Y:S01]  /*0170*/  IMAD.IADD R9, R0.reuse, 0x1, R9 ;  /* 0x0000000100097824 */ /* 0x040fe200078e0209 */
[----:B------:R-:W-:Y:S02]  /*0180*/  LOP3.LUT R4, RZ, R7, RZ, 0x33, !PT ;  /* 0x00000007ff047212 */ /* 0x000fe400078e33ff */
[----:B------:R-:W-:Y:S02]  /*0190*/  IADD3 R3, R2, R3, RZ ;  /* 0x0000000302037210 */ /* 0x000fe40007ffe0ff */
[----:B------:R-:W-:Y:S01]  /*01a0*/  IABS R7, R9 ;  /* 0x0000000900077213 */ /* 0x000fe20000000000 */
[----:B------:R-:W-:Y:S01]  /*01b0*/  IMAD.IADD R5, R5, 0x1, R4 ;  /* 0x0000000105057824 */ /* 0x000fe200078e0204 */
[----:B------:R-:W-:Y:S01]  /*01c0*/  IABS R6, R3 ;  /* 0x0000000300067213 */ /* 0x000fe20000000000 */
[----:B------:R-:W-:Y:S01]  /*01d0*/  IMAD.HI R4, R0, 0x3c2e1347, RZ ;  /* 0x3c2e134700047827 */ /* 0x000fe200078e02ff */
[----:B------:R-:W1:Y:S02]  /*01e0*/  LDC.64 R2, c[0x0][0x210] ;  /* 0x00008400ff027b82 */ /* 0x000e640000000a00 */
[----:B------:R-:W-:Y:S01]  /*01f0*/  IABS R8, R5 ;  /* 0x0000000500087213 */ /* 0x000fe20000000000 */
[----:B------:R-:W-:Y:S01]  /*0200*/  VIADD R7, R7, 0xffffffc1 ;  /* 0xffffffc107077836 */ /* 0x000fe20000000000 */
[----:B------:R-:W-:-:S02]  /*0210*/  SHF.R.U32.HI R5, RZ, 0x1f, R4 ;  /* 0x0000001fff057819 */ /* 0x000fc40000011604 */
[----:B------:R-:W-:Y:S02]  /*0220*/  IADD3 R6, R6, -0x3f, RZ ;  /* 0xffffffc106067810 */ /* 0x000fe40007ffe0ff */
[----:B------:R-:W-:Y:S02]  /*0230*/  IABS R7, R7 ;  /* 0x0000000700077213 */ /* 0x000fe40000000000 */
[----:B------:R-:W-:Y:S01]  /*0240*/  LEA.HI R5, R4, R5, RZ, 0x16 ;  /* 0x0000000504057211 */ /* 0x000fe200078fb0ff */
[----:B------:R-:W-:Y:S01]  /*0250*/  VIADD R4, R8, 0xffffffc1 ;  /* 0xffffffc108047836 */ /* 0x000fe20000000000 */
[----:B------:R-:W-:Y:S01]  /*0260*/  IABS R8, R6 ;  /* 0x0000000600087213 */ /* 0x000fe20000000000 */
[----:B------:R-:W-:Y:S01]  /*0270*/  IMAD.MOV.U32 R6, RZ, RZ, R7 ;  /* 0x000000ffff067224 */ /* 0x000fe200078e0007 */
[----:B------:R-:W-:Y:S02]  /*0280*/  LEA R5, R5, 0xfff, 0xc ;  /* 0x00000fff05057811 */ /* 0x000fe400078e60ff */
[----:B------:R-:W-:-:S02]  /*0290*/  IABS R7, R4 ;  /* 0x0000000400077213 */ /* 0x000fc40000000000 */
[----:B------:R-:W-:Y:S01]  /*02a0*/  IADD3 R4, R5, -R6, RZ ;  /* 0x8000000605047210 */ /* 0x000fe20007ffe0ff */
[----:B------:R-:W-:Y:S01]  /*02b0*/  IMAD.IADD R6, R5, 0x1, -R8 ;  /* 0x0000000105067824 */ /* 0x000fe200078e0a08 */
[----:B------:R-:W-:-:S03]  /*02c0*/  CS2R R8, SRZ ;  /* 0x0000000000087805 */ /* 0x000fc6000001ff00 */
[C---:B------:R-:W-:Y:S02]  /*02d0*/  IMAD R5, R7.reuse, -0x40, R4 ;  /* 0xffffffc007057824 */ /* 0x040fe400078e0204 */
[----:B------:R-:W-:Y:S02]  /*02e0*/  IMAD R7, R7, -0x40, R6 ;  /* 0xffffffc007077824 */ /* 0x000fe400078e0206 */
[----:B-1----:R-:W-:-:S04]  /*02f0*/  IMAD.WIDE R4, R5, 0x4, R2 ;  /* 0x0000000405047825 */ /* 0x002fc800078e0202 */
[----:B------:R-:W-:Y:S01]  /*0300*/  IMAD.WIDE R2, R7, 0x4, R2 ;  /* 0x0000000407027825 */ /* 0x000fe200078e0202 */
[----:B------:R1:W5:Y:S01]  /*0310*/  @!P0 LDG.E.EL R8, desc[UR4][R4.64] ;  /* 0x0000000404088981 */ /* 0x000362000c2e1900 */
[----:B------:R-:W2:Y:S03]  /*0320*/  LDC.64 R6, c[0x0][0x218] ;  /* 0x00008600ff067b82 */ /* 0x000ea60000000a00 */
[----:B------:R1:W5:Y:S01]  /*0330*/  @!P0 LDG.E.EL R9, desc[UR4][R2.64] ;  /* 0x0000000402098981 */ /* 0x000362000c2e1900 */
[----:B--2---:R-:W-:Y:S01]  /*0340*/  IMAD.WIDE R6, R0, 0x4, R6 ;  /* 0x0000000400067825 */ /* 0x004fe200078e0206 */
[----:B-1----:R-:W-:Y:S06]  /*0350*/  @P0 EXIT ;  /* 0x000000000000094d */ /* 0x002fec0003800000 */
[----:B-----5:R-:W-:Y:S01]  /*0360*/  STG.E.64 desc[UR4][R6.64], R8 ;  /* 0x0000000806007986 */ /* 0x020fe2000c101b04 */
[----:B------:R-:W-:Y:S05]  /*0370*/  EXIT ;  /* 0x000000000000794d */ /* 0x000fea0003800000 */
.L_x_0:
[----:B------:R-:W-:-:S00]  /*0380*/  BRA `(.L_x_0) ;  /* 0xfffffffc00fc7947 */ /* 0x000fc0000383ffff */
[----:B------:R-:W-:-:S00]  /*0390*/  NOP ;  /* 0x0000000000007918 */ /* 0x000fc00000000000 */
        /* <DEDUP_REMOVED lines=14> */
.L_x_1:


//--------------------- .nv.constant0.triton_poi_fused_reflection_pad2d_5 --------------------------
	.section	.nv.constant0.triton_poi_fused_reflection_pad2d_5,"a",@progbits
	.sectionflags	@""
	.align	4
.nv.constant0.triton_poi_fused_reflection_pad2d_5:
	.zero		548
